//
// Generated by NVIDIA NVVM Compiler
//
// Compiler Build ID: CL-36424714
// Cuda compilation tools, release 13.0, V13.0.88
// Based on NVVM 20.0.0
//

.version 9.0
.target sm_100
.address_size 64

	// .globl	_Z11test_kernelPfi
.extern .func  (.param .b32 func_retval0) vprintf
(
	.param .b64 vprintf_param_0,
	.param .b64 vprintf_param_1
)
;
.global .align 1 .b8 $str[15] = {116, 104, 114, 101, 97, 100, 95, 37, 100, 58, 32, 37, 102, 10};

.visible .entry _Z11test_kernelPfi(
	.param .u64 .ptr .align 1 _Z11test_kernelPfi_param_0,
	.param .u32 _Z11test_kernelPfi_param_1
)
{
	.local .align 16 .b8 	__local_depot0[16];
	.reg .b64 	%SP;
	.reg .b64 	%SPL;
	.reg .pred 	%p<2>;
	.reg .b32 	%r<6>;
	.reg .b32 	%f<2>;
	.reg .b64 	%rd<9>;
	.reg .b64 	%fd<2>;

	mov.u64 	%SPL, __local_depot0;
	cvta.local.u64 	%SP, %SPL;
	ld.param.u64 	%rd1, [_Z11test_kernelPfi_param_0];
	ld.param.u32 	%r3, [_Z11test_kernelPfi_param_1];
	cvta.to.global.u64 	%rd2, %rd1;
	mov.u32 	%r1, %tid.x;
	add.s32 	%r2, %r1, 1;
	cvt.rn.f32.u32 	%f1, %r2;
	mul.wide.u32 	%rd3, %r1, 4;
	add.s64 	%rd4, %rd2, %rd3;
	st.global.f32 	[%rd4], %f1;
	setp.ge.s32 	%p1, %r1, %r3;
	@%p1 bra 	$L__BB0_2;
	add.u64 	%rd5, %SP, 0;
	add.u64 	%rd6, %SPL, 0;
	cvt.rn.f64.u32 	%fd1, %r2;
	st.local.u32 	[%rd6], %r1;
	st.local.f64 	[%rd6+8], %fd1;
	mov.u64 	%rd7, $str;
	cvta.global.u64 	%rd8, %rd7;
	{ // callseq 0, 0
	.param .b64 param0;
	st.param.b64 	[param0], %rd8;
	.param .b64 param1;
	st.param.b64 	[param1], %rd5;
	.param .b32 retval0;
	call.uni (retval0), 
	vprintf, 
	(
	param0, 
	param1
	);
	ld.param.b32 	%r4, [retval0];
	} // callseq 0
$L__BB0_2:
	ret;

}


// ===== COMPILED SASS (sm_100) =====

	.target	sm_100

	.elftype	@"ET_EXEC"


//--------------------- .note.nv.tkinfo           --------------------------
	.section	.note.nv.tkinfo,"",@"SHT_NOTE"
	.sectionflags	@"SHF_NOTE_NV_TKINFO"
	.tkinfo
        /*0018*/ 	.word	0x00000002
        /*0030*/ 	.string	""
        /*0030*/ 	.string	"ptxas"
        /*0030*/ 	.string	"Cuda compilation tools, release 13.0, V13.0.88"
        /*0030*/ 	.string	"Build cuda_13.0.r13.0/compiler.36424714_0"
        /*0030*/ 	.string	"-arch sm_100 -m 64 "



//--------------------- .note.nv.cuinfo           --------------------------
	.section	.note.nv.cuinfo,"",@"SHT_NOTE"
	.sectionflags	@"SHF_NOTE_NV_CUINFO"
        /*0018*/ 	.short	0x0002
        /*001a*/ 	.short	0x0064
        /*001c*/ 	.short	0x0082
	.zero		2


//--------------------- .nv.info                  --------------------------
	.section	.nv.info,"",@"SHT_CUDA_INFO"
	.align	4


	//----- nvinfo : EIATTR_REGCOUNT
	.align		4
        /*0000*/ 	.byte	0x04, 0x2f
        /*0002*/ 	.short	(.L_2 - .L_1)
	.align		4
.L_1:
        /*0004*/ 	.word	index@(_Z11test_kernelPfi)
        /*0008*/ 	.word	0x00000018


	//----- nvinfo : EIATTR_FRAME_SIZE
	.align		4
.L_2:
        /*000c*/ 	.byte	0x04, 0x11
        /*000e*/ 	.short	(.L_4 - .L_3)
	.align		4
.L_3:
        /*0010*/ 	.word	index@(_Z11test_kernelPfi)
        /*0014*/ 	.word	0x00000010


	//----- nvinfo : EIATTR_MIN_STACK_SIZE
	.align		4
.L_4:
        /*0018*/ 	.byte	0x04, 0x12
        /*001a*/ 	.short	(.L_6 - .L_5)
	.align		4
.L_5:
        /*001c*/ 	.word	index@(_Z11test_kernelPfi)
        /*0020*/ 	.word	0x00000010
.L_6:


//--------------------- .nv.compat                --------------------------
	.section	.nv.compat,"",@"SHT_CUDA_COMPAT_INFO"
	.align	4
        /*0000*/ 	.byte	0x02, 0x09, 0x00, 0x00, 0x02, 0x02, 0x01, 0x00, 0x02, 0x05, 0x05, 0x00, 0x03, 0x07, 0x01, 0x01
        /*0010*/ 	.byte	0x02, 0x03, 0x00, 0x00, 0x02, 0x06, 0x01, 0x00, 0x04, 0x0b, 0x08, 0x00, 0x09, 0x00, 0x00, 0x00
        /*0020*/ 	.byte	0x00, 0x00, 0x00, 0x00


//--------------------- .nv.info._Z11test_kernelPfi --------------------------
	.section	.nv.info._Z11test_kernelPfi,"",@"SHT_CUDA_INFO"
	.sectionflags	@""
	.align	4


	//----- nvinfo : EIATTR_CUDA_API_VERSION
	.align		4
        /*0000*/ 	.byte	0x04, 0x37
        /*0002*/ 	.short	(.L_8 - .L_7)
.L_7:
        /*0004*/ 	.word	0x00000082


	//----- nvinfo : EIATTR_KPARAM_INFO
	.align		4
.L_8:
        /*0008*/ 	.byte	0x04, 0x17
        /*000a*/ 	.short	(.L_10 - .L_9)
.L_9:
        /*000c*/ 	.word	0x00000000
        /*0010*/ 	.short	0x0001
        /*0012*/ 	.short	0x0008
        /*0014*/ 	.byte	0x00, 0xf0, 0x11, 0x00


	//----- nvinfo : EIATTR_KPARAM_INFO
	.align		4
.L_10:
        /*0018*/ 	.byte	0x04, 0x17
        /*001a*/ 	.short	(.L_12 - .L_11)
.L_11:
        /*001c*/ 	.word	0x00000000
        /*0020*/ 	.short	0x0000
        /*0022*/ 	.short	0x0000
        /*0024*/ 	.byte	0x00, 0xf5, 0x21, 0x00


	//----- nvinfo : EIATTR_SPARSE_MMA_MASK
	.align		4
.L_12:
        /*0028*/ 	.byte	0x03, 0x50
        /*002a*/ 	.short	0x0000


	//----- nvinfo : EIATTR_MAXREG_COUNT
	.align		4
        /*002c*/ 	.byte	0x03, 0x1b
        /*002e*/ 	.short	0x00ff


	//----- nvinfo : EIATTR_EXTERNS
	.align		4
        /*0030*/ 	.byte	0x04, 0x0f
        /*0032*/ 	.short	(.L_14 - .L_13)


	//   ....[0]....
	.align		4
.L_13:
        /*0034*/ 	.word	index@(vprintf)


	//----- nvinfo : EIATTR_MERCURY_ISA_VERSION
	.align		4
.L_14:
        /*0038*/ 	.byte	0x03, 0x5f
        /*003a*/ 	.short	0x0101


	//----- nvinfo : EIATTR_VRC_CTA_INIT_COUNT
	.align		4
        /*003c*/ 	.byte	0x02, 0x4a
	.zero		1
	.zero		1


	//----- nvinfo : EIATTR_SYSCALL_OFFSETS
	.align		4
        /*0040*/ 	.byte	0x04, 0x46
        /*0042*/ 	.short	(.L_16 - .L_15)


	//   ....[0]....
.L_15:
        /*0044*/ 	.word	0x00000190


	//----- nvinfo : EIATTR_EXIT_INSTR_OFFSETS
	.align		4
.L_16:
        /*0048*/ 	.byte	0x04, 0x1c
        /*004a*/ 	.short	(.L_18 - .L_17)


	//   ....[0]....
.L_17:
        /*004c*/ 	.word	0x000000f0


	//   ....[1]....
        /*0050*/ 	.word	0x000001a0


	//----- nvinfo : EIATTR_CRS_STACK_SIZE
	.align		4
.L_18:
        /*0054*/ 	.byte	0x04, 0x1e
        /*0056*/ 	.short	(.L_20 - .L_19)
.L_19:
        /*0058*/ 	.word	0x00000000


	//----- nvinfo : EIATTR_CBANK_PARAM_SIZE
	.align		4
.L_20:
        /*005c*/ 	.byte	0x03, 0x19
        /*005e*/ 	.short	0x000c


	//----- nvinfo : EIATTR_PARAM_CBANK
	.align		4
        /*0060*/ 	.byte	0x04, 0x0a
        /*0062*/ 	.short	(.L_22 - .L_21)
	.align		4
.L_21:
        /*0064*/ 	.word	index@(.nv.constant0._Z11test_kernelPfi)
        /*0068*/ 	.short	0x0380
        /*006a*/ 	.short	0x000c


	//----- nvinfo : EIATTR_SW_WAR
	.align		4
.L_22:
        /*006c*/ 	.byte	0x04, 0x36
        /*006e*/ 	.short	(.L_24 - .L_23)
.L_23:
        /*0070*/ 	.word	0x00000008
.L_24:


//--------------------- .nv.callgraph             --------------------------
	.section	.nv.callgraph,"",@"SHT_CUDA_CALLGRAPH"
	.align	4
	.sectionentsize	8
	.align		4
        /*0000*/ 	.word	0x00000000
	.align		4
        /*0004*/ 	.word	0xffffffff
	.align		4
        /*0008*/ 	.word	index@(_Z11test_kernelPfi)
	.align		4
        /*000c*/ 	.word	index@(vprintf)
	.align		4
        /*0010*/ 	.word	0x00000000
	.align		4
        /*0014*/ 	.word	0xfffffffe
	.align		4
        /*0018*/ 	.word	0x00000000
	.align		4
        /*001c*/ 	.word	0xfffffffd
	.align		4
        /*0020*/ 	.word	0x00000000
	.align		4
        /*0024*/ 	.word	0xfffffffc


//--------------------- .nv.constant4             --------------------------
	.section	.nv.constant4,"a",@progbits
	.align	8
	.align		8
.nv.constant4:
        /*0000*/ 	.dword	vprintf
	.align		8
        /*0008*/ 	.dword	$str


//--------------------- .text._Z11test_kernelPfi  --------------------------
	.section	.text._Z11test_kernelPfi,"ax",@progbits
	.align	128
        .global         _Z11test_kernelPfi
        .type           _Z11test_kernelPfi,@function
        .size           _Z11test_kernelPfi,(.L_x_2 - _Z11test_kernelPfi)
        .other          _Z11test_kernelPfi,@"STO_CUDA_ENTRY STV_DEFAULT"
_Z11test_kernelPfi:
.text._Z11test_kernelPfi:
[----:B------:R-:W0:Y:S01]  /*0000*/  LDC R1, c[0x0][0x37c] ;  /* 0x0000df00ff017b82 */ /* 0x000e220000000800 */
[----:B------:R-:W1:Y:S01]  /*0010*/  S2R R10, SR_TID.X ;  /* 0x00000000000a7919 */ /* 0x000e620000002100 */
[----:B------:R-:W1:Y:S06]  /*0020*/  LDCU UR8, c[0x0][0x388] ;  /* 0x00007100ff0877ac */ /* 0x000e6c0008000800 */
[----:B------:R-:W2:Y:S01]  /*0030*/  LDC.64 R2, c[0x0][0x380] ;  /* 0x0000e000ff027b82 */ /* 0x000ea20000000a00 */
[----:B0-----:R-:W-:Y:S01]  /*0040*/  VIADD R1, R1, 0xfffffff0 ;  /* 0xfffffff001017836 */ /* 0x001fe20000000000 */
[----:B------:R-:W0:Y:S01]  /*0050*/  LDCU UR6, c[0x0][0x2f8] ;  /* 0x00005f00ff0677ac */ /* 0x000e220008000800 */
[----:B------:R-:W3:Y:S01]  /*0060*/  LDCU UR7, c[0x0][0x2fc] ;  /* 0x00005f80ff0777ac */ /* 0x000ee20008000800 */
[----:B------:R-:W4:Y:S02]  /*0070*/  LDCU.64 UR4, c[0x0][0x358] ;  /* 0x00006b00ff0477ac */ /* 0x000f240008000a00 */
[----:B0-----:R-:W-:-:S04]  /*0080*/  IADD3 R6, P1, PT, R1, UR6, RZ ;  /* 0x0000000601067c10 */ /* 0x001fc8000ff3e0ff */
[----:B---3--:R-:W-:Y:S02]  /*0090*/  IADD3.X R7, PT, PT, RZ, UR7, RZ, P1, !PT ;  /* 0x00000007ff077c10 */ /* 0x008fe40008ffe4ff */
[C---:B-1----:R-:W-:Y:S01]  /*00a0*/  ISETP.GE.AND P0, PT, R10.reuse, UR8, PT ;  /* 0x000000080a007c0c */ /* 0x042fe2000bf06270 */
[C---:B------:R-:W-:Y:S02]  /*00b0*/  VIADD R0, R10.reuse, 0x1 ;  /* 0x000000010a007836 */ /* 0x040fe40000000000 */
[----:B--2---:R-:W-:-:S03]  /*00c0*/  IMAD.WIDE.U32 R2, R10, 0x4, R2 ;  /* 0x000000040a027825 */ /* 0x004fc600078e0002 */
[----:B------:R-:W-:-:S05]  /*00d0*/  I2FP.F32.U32 R5, R0 ;  /* 0x0000000000057245 */ /* 0x000fca0000201000 */
[----:B----4-:R0:W-:Y:S02]  /*00e0*/  STG.E desc[UR4][R2.64], R5 ;  /* 0x0000000502007986 */ /* 0x0101e4000c101904 */
[----:B------:R-:W-:Y:S05]  /*00f0*/  @P0 EXIT ;  /* 0x000000000000094d */ /* 0x000fea0003800000 */
[----:B0-----:R-:W0:Y:S01]  /*0100*/  I2F.F64.U32 R2, R0 ;  /* 0x0000000000027312 */ /* 0x001e220000201800 */
[----:B------:R-:W-:Y:S01]  /*0110*/  MOV R8, 0x0 ;  /* 0x0000000000087802 */ /* 0x000fe20000000f00 */
[----:B------:R1:W-:Y:S01]  /*0120*/  STL [R1], R10 ;  /* 0x0000000a01007387 */ /* 0x0003e20000100800 */
[----:B------:R-:W2:Y:S04]  /*0130*/  LDCU.64 UR4, c[0x4][0x8] ;  /* 0x01000100ff0477ac */ /* 0x000ea80008000a00 */
[----:B------:R-:W3:Y:S01]  /*0140*/  LDC.64 R8, c[0x4][R8] ;  /* 0x0100000008087b82 */ /* 0x000ee20000000a00 */
[----:B0-----:R1:W-:Y:S01]  /*0150*/  STL.64 [R1+0x8], R2 ;  /* 0x0000080201007387 */ /* 0x0013e20000100a00 */
[----:B--2---:R-:W-:Y:S01]  /*0160*/  IMAD.U32 R4, RZ, RZ, UR4 ;  /* 0x00000004ff047e24 */ /* 0x004fe2000f8e00ff */
[----:B------:R-:W-:-:S07]  /*0170*/  MOV R5, UR5 ;  /* 0x0000000500057c02 */ /* 0x000fce0008000f00 */
[----:B------:R-:W-:-:S07]  /*0180*/  LEPC R20, `(.L_x_0) ;  /* 0x000000001014794e */ /* 0x000fce0000000000 */
[----:B-1-3--:R-:W-:Y:S05]  /*0190*/  CALL.ABS.NOINC R8 ;  /* 0x0000000008007343 */ /* 0x00afea0003c00000 */
.L_x_0:
[----:B------:R-:W-:Y:S05]  /*01a0*/  EXIT ;  /* 0x000000000000794d */ /* 0x000fea0003800000 */
.L_x_1:
[----:B------:R-:W-:-:S00]  /*01b0*/  BRA `(.L_x_1) ;  /* 0xfffffffc00fc7947 */ /* 0x000fc0000383ffff */
[----:B------:R-:W-:-:S00]  /*01c0*/  NOP ;  /* 0x0000000000007918 */ /* 0x000fc00000000000 */
        /* <DEDUP_REMOVED lines=11> */
.L_x_2:


//--------------------- .nv.global.init           --------------------------
	.section	.nv.global.init,"aw",@progbits
.nv.global.init:
	.type		$str,@object
	.size		$str,(.L_0 - $str)
$str:
        /*0000*/ 	.byte	0x74, 0x68, 0x72, 0x65, 0x61, 0x64, 0x5f, 0x25, 0x64, 0x3a, 0x20, 0x25, 0x66, 0x0a, 0x00
.L_0:


//--------------------- .nv.shared.reserved.0     --------------------------
	.section	.nv.shared.reserved.0,"aw",@nobits
	.weak		__nv_reservedSMEM_offset_0_alias
	.size		__nv_reservedSMEM_offset_0_alias, 0, 64
	.other		__nv_reservedSMEM_offset_0_alias,@"STO_CUDA_RESERVED_SHARED STV_DEFAULT"
__nv_reservedSMEM_offset_0_alias:
	.zero		0
	.zero		64


//--------------------- .nv.constant0._Z11test_kernelPfi --------------------------
	.section	.nv.constant0._Z11test_kernelPfi,"a",@progbits
	.sectionflags	@""
	.align	4
.nv.constant0._Z11test_kernelPfi:
	.zero		908


//--------------------- SYMBOLS --------------------------

	.type		.nv.reservedSmem.offset0,@object
	.size		.nv.reservedSmem.offset0,0x4
	.type		vprintf,@function
